//
// Generated by NVIDIA NVVM Compiler
//
// Compiler Build ID: CL-36424714
// Cuda compilation tools, release 13.0, V13.0.88
// Based on NVVM 20.0.0
//

.version 9.0
.target sm_100
.address_size 64

	// .globl	_Z31cas_device_relaxed_non_volatilePii

.visible .entry _Z31cas_device_relaxed_non_volatilePii(
	.param .u64 .ptr .align 1 _Z31cas_device_relaxed_non_volatilePii_param_0,
	.param .u32 _Z31cas_device_relaxed_non_volatilePii_param_1
)
{
	.reg .pred 	%p<2>;
	.reg .b32 	%r<5>;
	.reg .b64 	%rd<3>;

	ld.param.u64 	%rd1, [_Z31cas_device_relaxed_non_volatilePii_param_0];
	ld.param.u32 	%r1, [_Z31cas_device_relaxed_non_volatilePii_param_1];
	setp.eq.s32 	%p1, %r1, 0;
	@%p1 bra 	$L__BB0_2;
	// begin inline asm
	atom.cas.relaxed.gpu.b32 %r2,[%rd1],%r1,%r1;
	// end inline asm
$L__BB0_2:
	ret;

}


// ===== COMPILED SASS (sm_100) =====

	.target	sm_100

	.elftype	@"ET_EXEC"


//--------------------- .note.nv.tkinfo           --------------------------
	.section	.note.nv.tkinfo,"",@"SHT_NOTE"
	.sectionflags	@"SHF_NOTE_NV_TKINFO"
	.tkinfo
        /*0018*/ 	.word	0x00000002
        /*0030*/ 	.string	""
        /*0030*/ 	.string	"ptxas"
        /*0030*/ 	.string	"Cuda compilation tools, release 13.0, V13.0.88"
        /*0030*/ 	.string	"Build cuda_13.0.r13.0/compiler.36424714_0"
        /*0030*/ 	.string	"-arch sm_100 -m 64 "



//--------------------- .note.nv.cuinfo           --------------------------
	.section	.note.nv.cuinfo,"",@"SHT_NOTE"
	.sectionflags	@"SHF_NOTE_NV_CUINFO"
        /*0018*/ 	.short	0x0002
        /*001a*/ 	.short	0x0064
        /*001c*/ 	.short	0x0082
	.zero		2


//--------------------- .nv.info                  --------------------------
	.section	.nv.info,"",@"SHT_CUDA_INFO"
	.align	4


	//----- nvinfo : EIATTR_REGCOUNT
	.align		4
        /*0000*/ 	.byte	0x04, 0x2f
        /*0002*/ 	.short	(.L_1 - .L_0)
	.align		4
.L_0:
        /*0004*/ 	.word	index@(_Z31cas_device_relaxed_non_volatilePii)
        /*0008*/ 	.word	0x00000008


	//----- nvinfo : EIATTR_FRAME_SIZE
	.align		4
.L_1:
        /*000c*/ 	.byte	0x04, 0x11
        /*000e*/ 	.short	(.L_3 - .L_2)
	.align		4
.L_2:
        /*0010*/ 	.word	index@(_Z31cas_device_relaxed_non_volatilePii)
        /*0014*/ 	.word	0x00000000


	//----- nvinfo : EIATTR_MIN_STACK_SIZE
	.align		4
.L_3:
        /*0018*/ 	.byte	0x04, 0x12
        /*001a*/ 	.short	(.L_5 - .L_4)
	.align		4
.L_4:
        /*001c*/ 	.word	index@(_Z31cas_device_relaxed_non_volatilePii)
        /*0020*/ 	.word	0x00000000
.L_5:


//--------------------- .nv.compat                --------------------------
	.section	.nv.compat,"",@"SHT_CUDA_COMPAT_INFO"
	.align	4
        /*0000*/ 	.byte	0x02, 0x09, 0x00, 0x00, 0x02, 0x02, 0x01, 0x00, 0x02, 0x05, 0x05, 0x00, 0x03, 0x07, 0x01, 0x01
        /*0010*/ 	.byte	0x02, 0x03, 0x00, 0x00, 0x02, 0x06, 0x01, 0x00, 0x04, 0x0b, 0x08, 0x00, 0x09, 0x00, 0x00, 0x00
        /*0020*/ 	.byte	0x00, 0x00, 0x00, 0x00


//--------------------- .nv.info._Z31cas_device_relaxed_non_volatilePii --------------------------
	.section	.nv.info._Z31cas_device_relaxed_non_volatilePii,"",@"SHT_CUDA_INFO"
	.sectionflags	@""
	.align	4


	//----- nvinfo : EIATTR_CUDA_API_VERSION
	.align		4
        /*0000*/ 	.byte	0x04, 0x37
        /*0002*/ 	.short	(.L_7 - .L_6)
.L_6:
        /*0004*/ 	.word	0x00000082


	//----- nvinfo : EIATTR_KPARAM_INFO
	.align		4
.L_7:
        /*0008*/ 	.byte	0x04, 0x17
        /*000a*/ 	.short	(.L_9 - .L_8)
.L_8:
        /*000c*/ 	.word	0x00000000
        /*0010*/ 	.short	0x0001
        /*0012*/ 	.short	0x0008
        /*0014*/ 	.byte	0x00, 0xf0, 0x11, 0x00


	//----- nvinfo : EIATTR_KPARAM_INFO
	.align		4
.L_9:
        /*0018*/ 	.byte	0x04, 0x17
        /*001a*/ 	.short	(.L_11 - .L_10)
.L_10:
        /*001c*/ 	.word	0x00000000
        /*0020*/ 	.short	0x0000
        /*0022*/ 	.short	0x0000
        /*0024*/ 	.byte	0x00, 0xf5, 0x21, 0x00


	//----- nvinfo : EIATTR_SPARSE_MMA_MASK
	.align		4
.L_11:
        /*0028*/ 	.byte	0x03, 0x50
        /*002a*/ 	.short	0x0000


	//----- nvinfo : EIATTR_MAXREG_COUNT
	.align		4
        /*002c*/ 	.byte	0x03, 0x1b
        /*002e*/ 	.short	0x00ff


	//----- nvinfo : EIATTR_MERCURY_ISA_VERSION
	.align		4
        /*0030*/ 	.byte	0x03, 0x5f
        /*0032*/ 	.short	0x0101


	//----- nvinfo : EIATTR_VRC_CTA_INIT_COUNT
	.align		4
        /*0034*/ 	.byte	0x02, 0x4a
	.zero		1
	.zero		1


	//----- nvinfo : EIATTR_EXIT_INSTR_OFFSETS
	.align		4
        /*0038*/ 	.byte	0x04, 0x1c
        /*003a*/ 	.short	(.L_13 - .L_12)


	//   ....[0]....
.L_12:
        /*003c*/ 	.word	0x00000030


	//   ....[1]....
        /*0040*/ 	.word	0x000000a0


	//----- nvinfo : EIATTR_CBANK_PARAM_SIZE
	.align		4
.L_13:
        /*0044*/ 	.byte	0x03, 0x19
        /*0046*/ 	.short	0x000c


	//----- nvinfo : EIATTR_PARAM_CBANK
	.align		4
        /*0048*/ 	.byte	0x04, 0x0a
        /*004a*/ 	.short	(.L_15 - .L_14)
	.align		4
.L_14:
        /*004c*/ 	.word	index@(.nv.constant0._Z31cas_device_relaxed_non_volatilePii)
        /*0050*/ 	.short	0x0380
        /*0052*/ 	.short	0x000c


	//----- nvinfo : EIATTR_SW_WAR
	.align		4
.L_15:
        /*0054*/ 	.byte	0x04, 0x36
        /*0056*/ 	.short	(.L_17 - .L_16)
.L_16:
        /*0058*/ 	.word	0x00000008
.L_17:


//--------------------- .nv.callgraph             --------------------------
	.section	.nv.callgraph,"",@"SHT_CUDA_CALLGRAPH"
	.align	4
	.sectionentsize	8
	.align		4
        /*0000*/ 	.word	0x00000000
	.align		4
        /*0004*/ 	.word	0xffffffff
	.align		4
        /*0008*/ 	.word	0x00000000
	.align		4
        /*000c*/ 	.word	0xfffffffe
	.align		4
        /*0010*/ 	.word	0x00000000
	.align		4
        /*0014*/ 	.word	0xfffffffd
	.align		4
        /*0018*/ 	.word	0x00000000
	.align		4
        /*001c*/ 	.word	0xfffffffc


//--------------------- .text._Z31cas_device_relaxed_non_volatilePii --------------------------
	.section	.text._Z31cas_device_relaxed_non_volatilePii,"ax",@progbits
	.align	128
        .global         _Z31cas_device_relaxed_non_volatilePii
        .type           _Z31cas_device_relaxed_non_volatilePii,@function
        .size           _Z31cas_device_relaxed_non_volatilePii,(.L_x_1 - _Z31cas_device_relaxed_non_volatilePii)
        .other          _Z31cas_device_relaxed_non_volatilePii,@"STO_CUDA_ENTRY STV_DEFAULT"
_Z31cas_device_relaxed_non_volatilePii:
.text._Z31cas_device_relaxed_non_volatilePii:
[----:B------:R-:W-:Y:S01]  /*0000*/  LDC R1, c[0x0][0x37c] ;  /* 0x0000df00ff017b82 */ /* 0x000fe20000000800 */
[----:B------:R-:W0:Y:S02]  /*0010*/  LDCU UR4, c[0x0][0x388] ;  /* 0x00007100ff0477ac */ /* 0x000e240008000800 */
[----:B0-----:R-:W-:-:S13]  /*0020*/  ISETP.NE.AND P0, PT, RZ, UR4, PT ;  /* 0x00000004ff007c0c */ /* 0x001fda000bf05270 */
[----:B------:R-:W-:Y:S05]  /*0030*/  @!P0 EXIT ;  /* 0x000000000000894d */ /* 0x000fea0003800000 */
[----:B------:R-:W0:Y:S01]  /*0040*/  LDC R4, c[0x0][0x388] ;  /* 0x0000e200ff047b82 */ /* 0x000e220000000800 */
[----:B------:R-:W1:Y:S07]  /*0050*/  LDCU.64 UR4, c[0x0][0x380] ;  /* 0x00007000ff0477ac */ /* 0x000e6e0008000a00 */
[----:B------:R-:W0:Y:S01]  /*0060*/  LDC R5, c[0x0][0x388] ;  /* 0x0000e200ff057b82 */ /* 0x000e220000000800 */
[----:B-1----:R-:W-:Y:S01]  /*0070*/  IMAD.U32 R2, RZ, RZ, UR4 ;  /* 0x00000004ff027e24 */ /* 0x002fe2000f8e00ff */
[----:B------:R-:W-:-:S05]  /*0080*/  MOV R3, UR5 ;  /* 0x0000000500037c02 */ /* 0x000fca0008000f00 */
[----:B0-----:R-:W-:Y:S01]  /*0090*/  ATOM.E.CAS.STRONG.GPU PT, RZ, [R2], R4, R5 ;  /* 0x0000000402ff738b */ /* 0x001fe200001ee105 */
[----:B------:R-:W-:Y:S05]  /*00a0*/  EXIT ;  /* 0x000000000000794d */ /* 0x000fea0003800000 */
.L_x_0:
[----:B------:R-:W-:-:S00]  /*00b0*/  BRA `(.L_x_0) ;  /* 0xfffffffc00fc7947 */ /* 0x000fc0000383ffff */
[----:B------:R-:W-:-:S00]  /*00c0*/  NOP ;  /* 0x0000000000007918 */ /* 0x000fc00000000000 */
        /* <DEDUP_REMOVED lines=11> */
.L_x_1:


//--------------------- .nv.shared.reserved.0     --------------------------
	.section	.nv.shared.reserved.0,"aw",@nobits
	.weak		__nv_reservedSMEM_offset_0_alias
	.size		__nv_reservedSMEM_offset_0_alias, 0, 64
	.other		__nv_reservedSMEM_offset_0_alias,@"STO_CUDA_RESERVED_SHARED STV_DEFAULT"
__nv_reservedSMEM_offset_0_alias:
	.zero		0
	.zero		64


//--------------------- .nv.constant0._Z31cas_device_relaxed_non_volatilePii --------------------------
	.section	.nv.constant0._Z31cas_device_relaxed_non_volatilePii,"a",@progbits
	.sectionflags	@""
	.align	4
.nv.constant0._Z31cas_device_relaxed_non_volatilePii:
	.zero		908


//--------------------- SYMBOLS --------------------------

	.type		.nv.reservedSmem.offset0,@object
	.size		.nv.reservedSmem.offset0,0x4
